	.target	sm_80

	.elftype	@"ET_EXEC"


//--------------------- .note.nv.tkinfo           --------------------------
	.section	.note.nv.tkinfo,"",@"SHT_NOTE"
	.sectionflags	@"SHF_NOTE_NV_TKINFO"
	.tkinfo
        /*0018*/ 	.word	0x00000002
        /*0030*/ 	.string	""
        /*0030*/ 	.string	"ptxas"
        /*0030*/ 	.string	"Cuda compilation tools, release 13.0, V13.0.88"
        /*0030*/ 	.string	"Build cuda_13.0.r13.0/compiler.36424714_0"
        /*0030*/ 	.string	"-v  -suppress-debug-info  -lineinfo  -arch sm_80 "



//--------------------- .note.nv.cuinfo           --------------------------
	.section	.note.nv.cuinfo,"",@"SHT_NOTE"
	.sectionflags	@"SHF_NOTE_NV_CUINFO"
        /*0018*/ 	.short	0x0002
        /*001a*/ 	.short	0x0050
        /*001c*/ 	.short	0x0082
	.zero		2


//--------------------- .nv.info                  --------------------------
	.section	.nv.info,"",@"SHT_CUDA_INFO"
	.align	4


	//----- nvinfo : EIATTR_REGCOUNT
	.align		4
        /*0000*/ 	.byte	0x04, 0x2f
        /*0002*/ 	.short	(.L_1 - .L_0)
	.align		4
.L_0:
        /*0004*/ 	.word	index@(matmul_kernel)
        /*0008*/ 	.word	0x00000040


	//----- nvinfo : EIATTR_FRAME_SIZE
	.align		4
.L_1:
        /*000c*/ 	.byte	0x04, 0x11
        /*000e*/ 	.short	(.L_3 - .L_2)
	.align		4
.L_2:
        /*0010*/ 	.word	index@(matmul_kernel)
        /*0014*/ 	.word	0x00000000


	//----- nvinfo : EIATTR_MIN_STACK_SIZE
	.align		4
.L_3:
        /*0018*/ 	.byte	0x04, 0x12
        /*001a*/ 	.short	(.L_5 - .L_4)
	.align		4
.L_4:
        /*001c*/ 	.word	index@(matmul_kernel)
        /*0020*/ 	.word	0x00000000
.L_5:


//--------------------- .nv.info.matmul_kernel    --------------------------
	.section	.nv.info.matmul_kernel,"",@"SHT_CUDA_INFO"
	.sectionflags	@""
	.align	4


	//----- nvinfo : EIATTR_CUDA_API_VERSION
	.align		4
        /*0000*/ 	.byte	0x04, 0x37
        /*0002*/ 	.short	(.L_7 - .L_6)
.L_6:
        /*0004*/ 	.word	0x00000082


	//----- nvinfo : EIATTR_SW2861232_WAR
	.align		4
.L_7:
        /*0008*/ 	.byte	0x01, 0x35
	.zero		2


	//----- nvinfo : EIATTR_PARAM_CBANK
	.align		4
        /*000c*/ 	.byte	0x04, 0x0a
        /*000e*/ 	.short	(.L_9 - .L_8)
	.align		4
.L_8:
        /*0010*/ 	.word	index@(.nv.constant0.matmul_kernel)
        /*0014*/ 	.short	0x0160
        /*0016*/ 	.short	0x0050


	//----- nvinfo : EIATTR_CBANK_PARAM_SIZE
	.align		4
.L_9:
        /*0018*/ 	.byte	0x03, 0x19
        /*001a*/ 	.short	0x0050


	//----- nvinfo : EIATTR_KPARAM_INFO
	.align		4
        /*001c*/ 	.byte	0x04, 0x17
        /*001e*/ 	.short	(.L_11 - .L_10)
.L_10:
        /*0020*/ 	.word	0x00000000
        /*0024*/ 	.short	0x000d
        /*0026*/ 	.short	0x0048
        /*0028*/ 	.byte	0x00, 0xf4, 0x21, 0x00


	//----- nvinfo : EIATTR_KPARAM_INFO
	.align		4
.L_11:
        /*002c*/ 	.byte	0x04, 0x17
        /*002e*/ 	.short	(.L_13 - .L_12)
.L_12:
        /*0030*/ 	.word	0x00000000
        /*0034*/ 	.short	0x000c
        /*0036*/ 	.short	0x0040
        /*0038*/ 	.byte	0x00, 0xf4, 0x21, 0x00


	//----- nvinfo : EIATTR_KPARAM_INFO
	.align		4
.L_13:
        /*003c*/ 	.byte	0x04, 0x17
        /*003e*/ 	.short	(.L_15 - .L_14)
.L_14:
        /*0040*/ 	.word	0x00000000
        /*0044*/ 	.short	0x000b
        /*0046*/ 	.short	0x0038
        /*0048*/ 	.byte	0x00, 0xf0, 0x11, 0x00


	//----- nvinfo : EIATTR_KPARAM_INFO
	.align		4
.L_15:
        /*004c*/ 	.byte	0x04, 0x17
        /*004e*/ 	.short	(.L_17 - .L_16)
.L_16:
        /*0050*/ 	.word	0x00000000
        /*0054*/ 	.short	0x000a
        /*0056*/ 	.short	0x0034
        /*0058*/ 	.byte	0x00, 0xf0, 0x11, 0x00


	//----- nvinfo : EIATTR_KPARAM_INFO
	.align		4
.L_17:
        /*005c*/ 	.byte	0x04, 0x17
        /*005e*/ 	.short	(.L_19 - .L_18)
.L_18:
        /*0060*/ 	.word	0x00000000
        /*0064*/ 	.short	0x0009
        /*0066*/ 	.short	0x0030
        /*0068*/ 	.byte	0x00, 0xf0, 0x11, 0x00


	//----- nvinfo : EIATTR_KPARAM_INFO
	.align		4
.L_19:
        /*006c*/ 	.byte	0x04, 0x17
        /*006e*/ 	.short	(.L_21 - .L_20)
.L_20:
        /*0070*/ 	.word	0x00000000
        /*0074*/ 	.short	0x0008
        /*0076*/ 	.short	0x002c
        /*0078*/ 	.byte	0x00, 0xf0, 0x11, 0x00


	//----- nvinfo : EIATTR_KPARAM_INFO
	.align		4
.L_21:
        /*007c*/ 	.byte	0x04, 0x17
        /*007e*/ 	.short	(.L_23 - .L_22)
.L_22:
        /*0080*/ 	.word	0x00000000
        /*0084*/ 	.short	0x0007
        /*0086*/ 	.short	0x0028
        /*0088*/ 	.byte	0x00, 0xf0, 0x11, 0x00


	//----- nvinfo : EIATTR_KPARAM_INFO
	.align		4
.L_23:
        /*008c*/ 	.byte	0x04, 0x17
        /*008e*/ 	.short	(.L_25 - .L_24)
.L_24:
        /*0090*/ 	.word	0x00000000
        /*0094*/ 	.short	0x0006
        /*0096*/ 	.short	0x0024
        /*0098*/ 	.byte	0x00, 0xf0, 0x11, 0x00


	//----- nvinfo : EIATTR_KPARAM_INFO
	.align		4
.L_25:
        /*009c*/ 	.byte	0x04, 0x17
        /*009e*/ 	.short	(.L_27 - .L_26)
.L_26:
        /*00a0*/ 	.word	0x00000000
        /*00a4*/ 	.short	0x0005
        /*00a6*/ 	.short	0x0020
        /*00a8*/ 	.byte	0x00, 0xf0, 0x11, 0x00


	//----- nvinfo : EIATTR_KPARAM_INFO
	.align		4
.L_27:
        /*00ac*/ 	.byte	0x04, 0x17
        /*00ae*/ 	.short	(.L_29 - .L_28)
.L_28:
        /*00b0*/ 	.word	0x00000000
        /*00b4*/ 	.short	0x0004
        /*00b6*/ 	.short	0x001c
        /*00b8*/ 	.byte	0x00, 0xf0, 0x11, 0x00


	//----- nvinfo : EIATTR_KPARAM_INFO
	.align		4
.L_29:
        /*00bc*/ 	.byte	0x04, 0x17
        /*00be*/ 	.short	(.L_31 - .L_30)
.L_30:
        /*00c0*/ 	.word	0x00000000
        /*00c4*/ 	.short	0x0003
        /*00c6*/ 	.short	0x0018
        /*00c8*/ 	.byte	0x00, 0xf0, 0x11, 0x00


	//----- nvinfo : EIATTR_KPARAM_INFO
	.align		4
.L_31:
        /*00cc*/ 	.byte	0x04, 0x17
        /*00ce*/ 	.short	(.L_33 - .L_32)
.L_32:
        /*00d0*/ 	.word	0x00000000
        /*00d4*/ 	.short	0x0002
        /*00d6*/ 	.short	0x0010
        /*00d8*/ 	.byte	0x00, 0xf4, 0x21, 0x00


	//----- nvinfo : EIATTR_KPARAM_INFO
	.align		4
.L_33:
        /*00dc*/ 	.byte	0x04, 0x17
        /*00de*/ 	.short	(.L_35 - .L_34)
.L_34:
        /*00e0*/ 	.word	0x00000000
        /*00e4*/ 	.short	0x0001
        /*00e6*/ 	.short	0x0008
        /*00e8*/ 	.byte	0x00, 0xf4, 0x21, 0x00


	//----- nvinfo : EIATTR_KPARAM_INFO
	.align		4
.L_35:
        /*00ec*/ 	.byte	0x04, 0x17
        /*00ee*/ 	.short	(.L_37 - .L_36)
.L_36:
        /*00f0*/ 	.word	0x00000000
        /*00f4*/ 	.short	0x0000
        /*00f6*/ 	.short	0x0000
        /*00f8*/ 	.byte	0x00, 0xf4, 0x21, 0x00


	//----- nvinfo : EIATTR_MAXREG_COUNT
	.align		4
.L_37:
        /*00fc*/ 	.byte	0x03, 0x1b
        /*00fe*/ 	.short	0x00ff


	//----- nvinfo : EIATTR_NUM_BARRIERS
	.align		4
        /*0100*/ 	.byte	0x02, 0x4c
        /*0102*/ 	.byte	0x01
	.zero		1


	//----- nvinfo : EIATTR_MERCURY_ISA_VERSION
	.align		4
        /*0104*/ 	.byte	0x03, 0x5f
        /*0106*/ 	.short	0x0000


	//----- nvinfo : EIATTR_EXIT_INSTR_OFFSETS
	.align		4
        /*0108*/ 	.byte	0x04, 0x1c
        /*010a*/ 	.short	(.L_39 - .L_38)


	//   ....[0]....
.L_38:
        /*010c*/ 	.word	0x000014f0


	//   ....[1]....
        /*0110*/ 	.word	0x000015a0


	//----- nvinfo : EIATTR_REQNTID
	.align		4
.L_39:
        /*0114*/ 	.byte	0x04, 0x10
        /*0116*/ 	.short	(.L_41 - .L_40)
.L_40:
        /*0118*/ 	.word	0x00000100
        /*011c*/ 	.word	0x00000001
        /*0120*/ 	.word	0x00000001
.L_41:


//--------------------- .nv.callgraph             --------------------------
	.section	.nv.callgraph,"",@"SHT_CUDA_CALLGRAPH"
	.align	4
	.sectionentsize	8
	.align		4
        /*0000*/ 	.word	0x00000000
	.align		4
        /*0004*/ 	.word	0xffffffff
	.align		4
        /*0008*/ 	.word	0x00000000
	.align		4
        /*000c*/ 	.word	0xfffffffe
	.align		4
        /*0010*/ 	.word	0x00000000
	.align		4
        /*0014*/ 	.word	0xfffffffd
	.align		4
        /*0018*/ 	.word	0x00000000
	.align		4
        /*001c*/ 	.word	0xfffffffc


//--------------------- .nv.rel.action            --------------------------
	.section	.nv.rel.action,"",@"SHT_CUDA_RELOCINFO"
	.align	8
	.sectionentsize	8
        /*0000*/ 	.byte	0x73, 0x00, 0x00, 0x00, 0x00, 0x00, 0x00, 0x00, 0x00, 0x00, 0x00, 0x11, 0x25, 0x00, 0x05, 0x36


//--------------------- .nv.constant0.matmul_kernel --------------------------
	.section	.nv.constant0.matmul_kernel,"a",@progbits
	.sectionflags	@""
	.align	4
.nv.constant0.matmul_kernel:
	.zero		432


//--------------------- .text.matmul_kernel       --------------------------
	.section	.text.matmul_kernel,"ax",@progbits
	.sectioninfo	@"SHI_REGISTERS=64"
	.align	128
        .global         matmul_kernel
        .type           matmul_kernel,@function
        .size           matmul_kernel,(.L_x_3 - matmul_kernel)
        .other          matmul_kernel,@"STO_CUDA_ENTRY STV_DEFAULT"
matmul_kernel:
.text.matmul_kernel:
[----:B------:R-:W-:Y:S02]  /*0000*/  IMAD.MOV.U32 R1, RZ, RZ, c[0x0][0x28] ;  /* 0x00000a00ff017624 */ /* 0x000fe400078e00ff */
[----:B------:R-:W-:Y:S01]  /*0010*/  IMAD.MOV.U32 R6, RZ, RZ, 0xf ;  /* 0x0000000fff067424 */ /* 0x000fe200078e00ff */
[----:B------:R-:W0:Y:S01]  /*0020*/  S2R R5, SR_CTAID.X ;  /* 0x0000000000057919 */ /* 0x000e220000002500 */
[----:B------:R-:W-:Y:S01]  /*0030*/  IMAD.MOV.U32 R34, RZ, RZ, c[0x0][0x180] ;  /* 0x00006000ff227624 */ /* 0x000fe200078e00ff */
[----:B------:R-:W-:Y:S02]  /*0040*/  ULDC.64 UR6, c[0x0][0x118] ;  /* 0x0000460000067ab9 */ /* 0x000fe40000000a00 */
[----:B------:R-:W-:Y:S01]  /*0050*/  IADD3 R0, R6, c[0x0][0x17c], RZ ;  /* 0x00005f0006007a10 */ /* 0x000fe20007ffe0ff */
[----:B------:R-:W1:Y:S01]  /*0060*/  S2R R24, SR_TID.X ;  /* 0x0000000000187919 */ /* 0x000e620000002100 */
[----:B------:R-:W-:Y:S02]  /*0070*/  IADD3 R34, R34, 0x3f, RZ ;  /* 0x0000003f22227810 */ /* 0x000fe40007ffe0ff */
[----:B------:R-:W-:-:S04]  /*0080*/  SHF.R.S32.HI R3, RZ, 0x1f, R0 ;  /* 0x0000001fff037819 */ /* 0x000fc80000011400 */
[----:B------:R-:W-:-:S04]  /*0090*/  LEA.HI R3, R3, R0, RZ, 0x4 ;  /* 0x0000000003037211 */ /* 0x000fc800078f20ff */
[----:B------:R-:W-:-:S05]  /*00a0*/  SHF.R.S32.HI R3, RZ, 0x4, R3 ;  /* 0x00000004ff037819 */ /* 0x000fca0000011403 */
[----:B------:R-:W-:Y:S01]  /*00b0*/  IMAD.SHL.U32 R4, R3, 0x8, RZ ;  /* 0x0000000803047824 */ /* 0x000fe200078e00ff */
[----:B0-----:R-:W-:-:S04]  /*00c0*/  IABS R10, R5 ;  /* 0x00000005000a7213 */ /* 0x001fc80000000000 */
[-C--:B------:R-:W-:Y:S02]  /*00d0*/  IABS R7, R4.reuse ;  /* 0x0000000400077213 */ /* 0x080fe40000000000 */
[----:B------:R-:W-:Y:S02]  /*00e0*/  IABS R11, R4 ;  /* 0x00000004000b7213 */ /* 0x000fe40000000000 */
[----:B------:R-:W0:Y:S01]  /*00f0*/  I2F.RP R0, R7 ;  /* 0x0000000700007306 */ /* 0x000e220000209400 */
[--C-:B-1----:R-:W-:Y:S02]  /*0100*/  SHF.R.U32.HI R41, RZ, 0x4, R24.reuse ;  /* 0x00000004ff297819 */ /* 0x102fe40000011618 */
[----:B------:R-:W-:Y:S02]  /*0110*/  SHF.R.U32.HI R40, RZ, 0x4, R24 ;  /* 0x00000004ff287819 */ /* 0x000fe40000011618 */
[----:B------:R-:W-:-:S03]  /*0120*/  SGXT.U32 R41, R41, 0x4 ;  /* 0x000000042929781a */ /* 0x000fc60000000000 */
[----:B0-----:R-:W0:Y:S02]  /*0130*/  MUFU.RCP R0, R0 ;  /* 0x0000000000007308 */ /* 0x001e240000001000 */
[----:B0-----:R-:W-:Y:S01]  /*0140*/  IADD3 R2, R0, 0xffffffe, RZ ;  /* 0x0ffffffe00027810 */ /* 0x001fe20007ffe0ff */
[----:B------:R-:W-:-:S05]  /*0150*/  IMAD.MOV R0, RZ, RZ, -R11 ;  /* 0x000000ffff007224 */ /* 0x000fca00078e0a0b */
[----:B------:R0:W1:Y:S02]  /*0160*/  F2I.FTZ.U32.TRUNC.NTZ R3, R2 ;  /* 0x0000000200037305 */ /* 0x000064000021f000 */
[----:B0-----:R-:W-:Y:S02]  /*0170*/  IMAD.MOV.U32 R2, RZ, RZ, RZ ;  /* 0x000000ffff027224 */ /* 0x001fe400078e00ff */
[----:B-1----:R-:W-:-:S04]  /*0180*/  IMAD.MOV R8, RZ, RZ, -R3 ;  /* 0x000000ffff087224 */ /* 0x002fc800078e0a03 */
[----:B------:R-:W-:Y:S02]  /*0190*/  IMAD R9, R8, R7, RZ ;  /* 0x0000000708097224 */ /* 0x000fe400078e02ff */
[----:B------:R-:W-:Y:S02]  /*01a0*/  IMAD.MOV.U32 R8, RZ, RZ, R10 ;  /* 0x000000ffff087224 */ /* 0x000fe400078e000a */
[----:B------:R-:W-:-:S06]  /*01b0*/  IMAD.HI.U32 R3, R3, R9, R2 ;  /* 0x0000000903037227 */ /* 0x000fcc00078e0002 */
[----:B------:R-:W-:-:S04]  /*01c0*/  IMAD.HI.U32 R3, R3, R8, RZ ;  /* 0x0000000803037227 */ /* 0x000fc800078e00ff */
[----:B------:R-:W-:-:S05]  /*01d0*/  IMAD R0, R3, R0, R8 ;  /* 0x0000000003007224 */ /* 0x000fca00078e0208 */
[----:B------:R-:W-:-:S13]  /*01e0*/  ISETP.GT.U32.AND P1, PT, R7, R0, PT ;  /* 0x000000000700720c */ /* 0x000fda0003f24070 */
[----:B------:R-:W-:Y:S01]  /*01f0*/  @!P1 IMAD.IADD R0, R0, 0x1, -R7 ;  /* 0x0000000100009824 */ /* 0x000fe200078e0a07 */
[----:B------:R-:W-:Y:S02]  /*0200*/  @!P1 IADD3 R3, R3, 0x1, RZ ;  /* 0x0000000103039810 */ /* 0x000fe40007ffe0ff */
[----:B------:R-:W-:Y:S02]  /*0210*/  ISETP.NE.AND P1, PT, R4, RZ, PT ;  /* 0x000000ff0400720c */ /* 0x000fe40003f25270 */
[----:B------:R-:W-:Y:S02]  /*0220*/  ISETP.GE.U32.AND P0, PT, R0, R7, PT ;  /* 0x000000070000720c */ /* 0x000fe40003f06070 */
[----:B------:R-:W-:-:S04]  /*0230*/  LOP3.LUT R0, R5, R4, RZ, 0x3c, !PT ;  /* 0x0000000405007212 */ /* 0x000fc800078e3cff */
[----:B------:R-:W-:Y:S02]  /*0240*/  ISETP.GE.AND P2, PT, R0, RZ, PT ;  /* 0x000000ff0000720c */ /* 0x000fe40003f46270 */
[----:B------:R-:W-:-:S05]  /*0250*/  IADD3 R0, R6, c[0x0][0x178], RZ ;  /* 0x00005e0006007a10 */ /* 0x000fca0007ffe0ff */
[----:B------:R-:W-:-:S05]  /*0260*/  @P0 IADD3 R3, R3, 0x1, RZ ;  /* 0x0000000103030810 */ /* 0x000fca0007ffe0ff */
[----:B------:R-:W-:Y:S01]  /*0270*/  IMAD.MOV.U32 R2, RZ, RZ, R3 ;  /* 0x000000ffff027224 */ /* 0x000fe200078e0003 */
[----:B------:R-:W-:-:S03]  /*0280*/  SHF.R.S32.HI R3, RZ, 0x1f, R0 ;  /* 0x0000001fff037819 */ /* 0x000fc60000011400 */
[----:B------:R-:W-:Y:S01]  /*0290*/  @!P2 IMAD.MOV R2, RZ, RZ, -R2 ;  /* 0x000000ffff02a224 */ /* 0x000fe200078e0a02 */
[----:B------:R-:W-:Y:S02]  /*02a0*/  @!P1 LOP3.LUT R2, RZ, R4, RZ, 0x33, !PT ;  /* 0x00000004ff029212 */ /* 0x000fe400078e33ff */
[----:B------:R-:W-:-:S03]  /*02b0*/  LEA.HI R3, R3, R0, RZ, 0x4 ;  /* 0x0000000003037211 */ /* 0x000fc600078f20ff */
[----:B------:R-:W-:Y:S02]  /*02c0*/  IMAD.SHL.U32 R6, R2, 0x8, RZ ;  /* 0x0000000802067824 */ /* 0x000fe400078e00ff */
[----:B------:R-:W-:-:S03]  /*02d0*/  IMAD.MOV R2, RZ, RZ, -R2 ;  /* 0x000000ffff027224 */ /* 0x000fc600078e0a02 */
[----:B------:R-:W-:Y:S01]  /*02e0*/  LEA.HI.SX32 R3, R3, -R6, 0x1c ;  /* 0x8000000603037211 */ /* 0x000fe200078fe2ff */
[----:B------:R-:W-:-:S03]  /*02f0*/  IMAD R4, R4, R2, R5 ;  /* 0x0000000204047224 */ /* 0x000fc600078e0205 */
[----:B------:R-:W-:Y:S02]  /*0300*/  IMNMX R11, R3, 0x8, PT ;  /* 0x00000008030b7817 */ /* 0x000fe40003800200 */
[----:B------:R-:W-:Y:S02]  /*0310*/  IABS R9, R4 ;  /* 0x0000000400097213 */ /* 0x000fe40000000000 */
[----:B------:R-:W-:-:S04]  /*0320*/  IABS R7, R11 ;  /* 0x0000000b00077213 */ /* 0x000fc80000000000 */
[----:B------:R-:W0:Y:S08]  /*0330*/  I2F.RP R0, R7 ;  /* 0x0000000700007306 */ /* 0x000e300000209400 */
[----:B0-----:R-:W0:Y:S02]  /*0340*/  MUFU.RCP R0, R0 ;  /* 0x0000000000007308 */ /* 0x001e240000001000 */
[----:B0-----:R-:W-:-:S06]  /*0350*/  IADD3 R3, R0, 0xffffffe, RZ ;  /* 0x0ffffffe00037810 */ /* 0x001fcc0007ffe0ff */
[----:B------:R-:W0:Y:S02]  /*0360*/  F2I.FTZ.U32.TRUNC.NTZ R3, R3 ;  /* 0x0000000300037305 */ /* 0x000e24000021f000 */
[----:B0-----:R-:W-:-:S04]  /*0370*/  IMAD.MOV R8, RZ, RZ, -R3 ;  /* 0x000000ffff087224 */ /* 0x001fc800078e0a03 */
[----:B------:R-:W-:Y:S01]  /*0380*/  IMAD.MOV.U32 R2, RZ, RZ, R8 ;  /* 0x000000ffff027224 */ /* 0x000fe200078e0008 */
[----:B------:R-:W-:-:S03]  /*0390*/  IABS R8, R11 ;  /* 0x0000000b00087213 */ /* 0x000fc60000000000 */
[----:B------:R-:W-:Y:S02]  /*03a0*/  IMAD R5, R2, R7, RZ ;  /* 0x0000000702057224 */ /* 0x000fe400078e02ff */
[----:B------:R-:W-:Y:S02]  /*03b0*/  IMAD.MOV.U32 R2, RZ, RZ, RZ ;  /* 0x000000ffff027224 */ /* 0x000fe400078e00ff */
[----:B------:R-:W-:Y:S02]  /*03c0*/  IMAD.MOV R0, RZ, RZ, -R8 ;  /* 0x000000ffff007224 */ /* 0x000fe400078e0a08 */
        /* <DEDUP_REMOVED lines=9> */
[----:B------:R-:W-:-:S07]  /*0460*/  ISETP.GE.AND P2, PT, R0, RZ, PT ;  /* 0x000000ff0000720c */ /* 0x000fce0003f46270 */
[----:B------:R-:W-:Y:S02]  /*0470*/  @P0 IADD3 R2, R2, 0x1, RZ ;  /* 0x0000000102020810 */ /* 0x000fe40007ffe0ff */
[----:B------:R-:W-:-:S04]  /*0480*/  ISETP.GT.AND P0, PT, R34, 0x3f, PT ;  /* 0x0000003f2200780c */ /* 0x000fc80003f04270 */
[----:B------:R-:W-:Y:S01]  /*0490*/  @!P2 IMAD.MOV R2, RZ, RZ, -R2 ;  /* 0x000000ffff02a224 */ /* 0x000fe200078e0a02 */
[----:B------:R-:W-:-:S05]  /*04a0*/  @!P1 LOP3.LUT R2, RZ, R11, RZ, 0x33, !PT ;  /* 0x0000000bff029212 */ /* 0x000fca00078e33ff */
[----:B------:R-:W-:Y:S02]  /*04b0*/  IMAD.MOV R0, RZ, RZ, -R2 ;  /* 0x000000ffff007224 */ /* 0x000fe400078e0a02 */
[----:B------:R-:W-:Y:S01]  /*04c0*/  IMAD.SHL.U32 R8, R2, 0x10, RZ ;  /* 0x0000001002087824 */ /* 0x000fe200078e00ff */
[----:B------:R-:W-:Y:S01]  /*04d0*/  @!P0 PRMT R16, RZ, 0x7610, R16 ;  /* 0x00007610ff108816 */ /* 0x000fe20000000010 */
[----:B------:R-:W-:Y:S01]  /*04e0*/  IMAD R0, R11, R0, R4 ;  /* 0x000000000b007224 */ /* 0x000fe200078e0204 */
[C---:B------:R-:W-:Y:S01]  /*04f0*/  LOP3.LUT R11, R24.reuse, 0xf, RZ, 0xc0, !PT ;  /* 0x0000000f180b7812 */ /* 0x040fe200078ec0ff */
[----:B------:R-:W-:Y:S01]  /*0500*/  @!P0 IMAD.SHL.U32 R9, R24, 0x20, RZ ;  /* 0x0000002018098824 */ /* 0x000fe200078e00ff */
[----:B------:R-:W-:Y:S01]  /*0510*/  @!P0 PRMT R18, RZ, 0x7610, R18 ;  /* 0x00007610ff128816 */ /* 0x000fe20000000012 */
[----:B------:R-:W-:Y:S01]  /*0520*/  IMAD.IADD R0, R6, 0x1, R0 ;  /* 0x0000000106007824 */ /* 0x000fe200078e0200 */
[----:B------:R-:W-:Y:S01]  /*0530*/  @!P0 PRMT R16, R16, 0x5410, RZ ;  /* 0x0000541010108816 */ /* 0x000fe200000000ff */
[----:B------:R-:W-:Y:S01]  /*0540*/  @!P0 IMAD.SHL.U32 R10, R24, 0x10, RZ ;  /* 0x00000010180a8824 */ /* 0x000fe200078e00ff */
[----:B------:R-:W-:Y:S01]  /*0550*/  @!P0 PRMT R18, R18, 0x5410, RZ ;  /* 0x0000541012128816 */ /* 0x000fe200000000ff */
[----:B------:R-:W-:Y:S01]  /*0560*/  IMAD R11, R0, 0x10, R11 ;  /* 0x00000010000b7824 */ /* 0x000fe200078e020b */
[----:B------:R-:W-:Y:S01]  /*0570*/  @!P0 LOP3.LUT R9, R9, 0x60, RZ, 0xc0, !PT ;  /* 0x0000006009098812 */ /* 0x000fe200078ec0ff */
[----:B------:R-:W-:Y:S05]  /*0580*/  @!P0 BRA `(.L_x_0) ;  /* 0x00000df000008947 */ /* 0x000fea0003800000 */
[----:B------:R-:W-:Y:S01]  /*0590*/  IABS R0, c[0x0][0x17c] ;  /* 0x00005f0000007a13 */ /* 0x000fe20000000000 */
[C---:B------:R-:W-:Y:S01]  /*05a0*/  IMAD.SHL.U32 R9, R24.reuse, 0x20, RZ ;  /* 0x0000002018097824 */ /* 0x040fe200078e00ff */
[----:B------:R-:W-:Y:S01]  /*05b0*/  IABS R2, c[0x0][0x178] ;  /* 0x00005e0000027a13 */ /* 0x000fe20000000000 */
[C---:B------:R-:W-:Y:S01]  /*05c0*/  IMAD.SHL.U32 R3, R24.reuse, 0x2, RZ ;  /* 0x0000000218037824 */ /* 0x040fe200078e00ff */
[----:B------:R-:W0:Y:S01]  /*05d0*/  I2F.RP R6, R0 ;  /* 0x0000000000067306 */ /* 0x000e220000209400 */
[----:B------:R-:W-:Y:S01]  /*05e0*/  LOP3.LUT R10, R24, 0x7, RZ, 0xc0, !PT ;  /* 0x00000007180a7812 */ /* 0x000fe200078ec0ff */
[----:B------:R-:W-:Y:S01]  /*05f0*/  IMAD R25, R41, c[0x0][0x188], RZ ;  /* 0x0000620029197a24 */ /* 0x000fe200078e02ff */
[----:B------:R-:W-:Y:S01]  /*0600*/  LOP3.LUT R15, R9, 0x400, RZ, 0xc0, !PT ;  /* 0x00000400090f7812 */ /* 0x000fe200078ec0ff */
[----:B------:R-:W-:Y:S01]  /*0610*/  ULDC UR4, c[0x0][0x180] ;  /* 0x0000600000047ab9 */ /* 0x000fe20000000800 */
[----:B------:R-:W-:Y:S01]  /*0620*/  IADD3 R37, R40, 0x30, RZ ;  /* 0x0000003028257810 */ /* 0x000fe20007ffe0ff */
[C---:B------:R-:W-:Y:S01]  /*0630*/  IMAD.SHL.U32 R14, R10.reuse, 0x10, RZ ;  /* 0x000000100a0e7824 */ /* 0x040fe200078e00ff */
[C---:B------:R-:W-:Y:S01]  /*0640*/  LOP3.LUT R38, R41.reuse, 0x20, RZ, 0xfc, !PT ;  /* 0x0000002029267812 */ /* 0x040fe200078efcff */
[----:B------:R-:W1:Y:S01]  /*0650*/  I2F.RP R7, R2 ;  /* 0x0000000200077306 */ /* 0x000e620000209400 */
[----:B------:R-:W-:Y:S01]  /*0660*/  IMAD R15, R10, 0x80, R15 ;  /* 0x000000800a0f7824 */ /* 0x000fe200078e020f */
[----:B------:R-:W-:Y:S01]  /*0670*/  LOP3.LUT R39, R41, 0x10, RZ, 0xfc, !PT ;  /* 0x0000001029277812 */ /* 0x000fe200078efcff */
[----:B------:R-:W-:Y:S01]  /*0680*/  IMAD R29, R37, c[0x0][0x188], RZ ;  /* 0x00006200251d7a24 */ /* 0x000fe200078e02ff */
[----:B------:R-:W-:Y:S01]  /*0690*/  LOP3.LUT R14, R14, 0x30, R3, 0x78, !PT ;  /* 0x000000300e0e7812 */ /* 0x000fe200078e7803 */
[----:B------:R-:W-:Y:S01]  /*06a0*/  IMAD R30, R38, c[0x0][0x188], RZ ;  /* 0x00006200261e7a24 */ /* 0x000fe200078e02ff */
[----:B------:R-:W-:Y:S01]  /*06b0*/  LOP3.LUT R36, R24, 0x3f, RZ, 0xc0, !PT ;  /* 0x0000003f18247812 */ /* 0x000fe200078ec0ff */
[----:B------:R-:W-:Y:S01]  /*06c0*/  IMAD R31, R39, c[0x0][0x188], RZ ;  /* 0x00006200271f7a24 */ /* 0x000fe200078e02ff */
[----:B0-----:R-:W0:Y:S03]  /*06d0*/  MUFU.RCP R6, R6 ;  /* 0x0000000600067308 */ /* 0x001e260000001000 */
[----:B------:R-:W-:-:S05]  /*06e0*/  IMAD R35, R36, c[0x0][0x18c], RZ ;  /* 0x0000630024237a24 */ /* 0x000fca00078e02ff */
[----:B-1----:R-:W1:Y:S01]  /*06f0*/  MUFU.RCP R7, R7 ;  /* 0x0000000700077308 */ /* 0x002e620000001000 */
[----:B0-----:R-:W-:-:S07]  /*0700*/  IADD3 R4, R6, 0xffffffe, RZ ;  /* 0x0ffffffe06047810 */ /* 0x001fce0007ffe0ff */
[----:B------:R0:W2:Y:S01]  /*0710*/  F2I.FTZ.U32.TRUNC.NTZ R5, R4 ;  /* 0x0000000400057305 */ /* 0x0000a2000021f000 */
[----:B-1----:R-:W-:Y:S02]  /*0720*/  IADD3 R12, R7, 0xffffffe, RZ ;  /* 0x0ffffffe070c7810 */ /* 0x002fe40007ffe0ff */
[----:B------:R-:W-:-:S05]  /*0730*/  SHF.R.S32.HI R7, RZ, 0x1f, R34 ;  /* 0x0000001fff077819 */ /* 0x000fca0000011422 */
[----:B------:R1:W3:Y:S01]  /*0740*/  F2I.FTZ.U32.TRUNC.NTZ R13, R12 ;  /* 0x0000000c000d7305 */ /* 0x0002e2000021f000 */
[----:B0-----:R-:W-:Y:S02]  /*0750*/  SHF.R.U32.HI R4, RZ, 0x6, R24 ;  /* 0x00000006ff047819 */ /* 0x001fe40000011618 */
[----:B------:R-:W-:Y:S01]  /*0760*/  LEA.HI R34, R7, R34, RZ, 0x6 ;  /* 0x0000002207227211 */ /* 0x000fe200078f30ff */
[----:B------:R-:W-:Y:S01]  /*0770*/  IMAD.IADD R7, R15, 0x1, R14 ;  /* 0x000000010f077824 */ /* 0x000fe200078e020e */
[----:B------:R-:W-:Y:S01]  /*0780*/  SGXT.U32 R15, R4, 0x2 ;  /* 0x00000002040f781a */ /* 0x000fe20000000000 */
[----:B------:R-:W-:Y:S01]  /*0790*/  IMAD.MOV.U32 R4, RZ, RZ, RZ ;  /* 0x000000ffff047224 */ /* 0x000fe200078e00ff */
[----:B------:R-:W-:Y:S01]  /*07a0*/  SHF.R.S32.HI R34, RZ, 0x6, R34 ;  /* 0x00000006ff227819 */ /* 0x000fe20000011422 */
[----:B--2---:R-:W-:Y:S01]  /*07b0*/  IMAD.MOV R17, RZ, RZ, -R5 ;  /* 0x000000ffff117224 */ /* 0x004fe200078e0a05 */
[----:B------:R-:W-:Y:S01]  /*07c0*/  LOP3.LUT R15, R8, R15, RZ, 0xfc, !PT ;  /* 0x0000000f080f7212 */ /* 0x000fe200078efcff */
[----:B-1----:R-:W-:Y:S01]  /*07d0*/  IMAD.MOV.U32 R12, RZ, RZ, RZ ;  /* 0x000000ffff0c7224 */ /* 0x002fe200078e00ff */
[----:B------:R-:W-:Y:S01]  /*07e0*/  LOP3.LUT R33, R7, 0x40, RZ, 0x3c, !PT ;  /* 0x0000004007217812 */ /* 0x000fe200078e3cff */
[----:B------:R-:W-:Y:S01]  /*07f0*/  IMAD R17, R17, R0, RZ ;  /* 0x0000000011117224 */ /* 0x000fe200078e02ff */
[----:B------:R-:W-:-:S02]  /*0800*/  LOP3.LUT R14, R15, 0xc, RZ, 0xfc, !PT ;  /* 0x0000000c0f0e7812 */ /* 0x000fc400078efcff */
[----:B------:R-:W-:Y:S01]  /*0810*/  LOP3.LUT R16, R15, 0x8, RZ, 0xfc, !PT ;  /* 0x000000080f107812 */ /* 0x000fe200078efcff */
[----:B------:R-:W-:Y:S01]  /*0820*/  IMAD.HI.U32 R4, R5, R17, R4 ;  /* 0x0000001105047227 */ /* 0x000fe200078e0004 */
[----:B------:R-:W-:Y:S02]  /*0830*/  IABS R5, R14 ;  /* 0x0000000e00057213 */ /* 0x000fe40000000000 */
[----:B------:R-:W-:Y:S01]  /*0840*/  IABS R17, R16 ;  /* 0x0000001000117213 */ /* 0x000fe20000000000 */
[----:B---3--:R-:W-:Y:S01]  /*0850*/  IMAD.MOV R19, RZ, RZ, -R13 ;  /* 0x000000ffff137224 */ /* 0x008fe200078e0a0d */
[C---:B------:R-:W-:Y:S02]  /*0860*/  LOP3.LUT R18, R15.reuse, 0x4, RZ, 0xfc, !PT ;  /* 0x000000040f127812 */ /* 0x040fe400078efcff */
[----:B------:R-:W-:Y:S01]  /*0870*/  ISETP.GE.AND P0, PT, R15, RZ, PT ;  /* 0x000000ff0f00720c */ /* 0x000fe20003f06270 */
[----:B------:R-:W-:Y:S01]  /*0880*/  IMAD R19, R19, R2, RZ ;  /* 0x0000000213137224 */ /* 0x000fe200078e02ff */
[----:B------:R-:W-:Y:S01]  /*0890*/  IABS R21, R15 ;  /* 0x0000000f00157213 */ /* 0x000fe20000000000 */
[----:B------:R-:W-:-:S02]  /*08a0*/  IMAD.MOV.U32 R15, RZ, RZ, R5 ;  /* 0x000000ffff0f7224 */ /* 0x000fc400078e0005 */
[----:B------:R-:W-:-:S04]  /*08b0*/  IMAD.HI.U32 R6, R4, R17, RZ ;  /* 0x0000001104067227 */ /* 0x000fc800078e00ff */
[----:B------:R-:W-:Y:S01]  /*08c0*/  IMAD.HI.U32 R12, R13, R19, R12 ;  /* 0x000000130d0c7227 */ /* 0x000fe200078e000c */
[----:B------:R-:W-:Y:S02]  /*08d0*/  IABS R19, R18 ;  /* 0x0000001200137213 */ /* 0x000fe40000000000 */
[----:B------:R-:W-:Y:S01]  /*08e0*/  IABS R13, R11 ;  /* 0x0000000b000d7213 */ /* 0x000fe20000000000 */
[----:B------:R-:W-:-:S04]  /*08f0*/  IMAD.HI.U32 R5, R4, R15, RZ ;  /* 0x0000000f04057227 */ /* 0x000fc800078e00ff */
[----:B------:R-:W-:Y:S02]  /*0900*/  IMAD.MOV R6, RZ, RZ, -R6 ;  /* 0x000000ffff067224 */ /* 0x000fe400078e0a06 */
[----:B------:R-:W-:Y:S02]  /*0910*/  IMAD.MOV R5, RZ, RZ, -R5 ;  /* 0x000000ffff057224 */ /* 0x000fe400078e0a05 */
[----:B------:R-:W-:Y:S02]  /*0920*/  IMAD R17, R0, R6, R17 ;  /* 0x0000000600117224 */ /* 0x000fe400078e0211 */
[----:B------:R-:W-:-:S03]  /*0930*/  IMAD.HI.U32 R10, R4, R19, RZ ;  /* 0x00000013040a7227 */ /* 0x000fc600078e00ff */
[----:B------:R-:W-:Y:S01]  /*0940*/  ISETP.GT.U32.AND P3, PT, R0, R17, PT ;  /* 0x000000110000720c */ /* 0x000fe20003f64070 */
[----:B------:R-:W-:-:S04]  /*0950*/  IMAD.HI.U32 R4, R4, R21, RZ ;  /* 0x0000001504047227 */ /* 0x000fc800078e00ff */
[----:B------:R-:W-:Y:S01]  /*0960*/  IMAD R15, R0, R5, R15 ;  /* 0x00000005000f7224 */ /* 0x000fe200078e020f */
[----:B------:R-:W-:Y:S01]  /*0970*/  SHF.R.S32.HI R5, RZ, 0x6, R24 ;  /* 0x00000006ff057819 */ /* 0x000fe20000011418 */
[----:B------:R-:W-:-:S03]  /*0980*/  IMAD.HI.U32 R12, R12, R13, RZ ;  /* 0x0000000d0c0c7227 */ /* 0x000fc600078e00ff */
[C---:B------:R-:W-:Y:S01]  /*0990*/  ISETP.GT.U32.AND P1, PT, R0.reuse, R15, PT ;  /* 0x0000000f0000720c */ /* 0x040fe20003f24070 */
[----:B------:R-:W-:Y:S01]  /*09a0*/  IMAD.MOV R10, RZ, RZ, -R10 ;  /* 0x000000ffff0a7224 */ /* 0x000fe200078e0a0a */
[----:B------:R-:W-:Y:S01]  /*09b0*/  SGXT R5, R5, 0x1 ;  /* 0x000000010505781a */ /* 0x000fe20000000200 */
[----:B------:R-:W-:Y:S02]  /*09c0*/  IMAD.MOV R4, RZ, RZ, -R4 ;  /* 0x000000ffff047224 */ /* 0x000fe400078e0a04 */
[----:B------:R-:W-:Y:S02]  /*09d0*/  IMAD.MOV R12, RZ, RZ, -R12 ;  /* 0x000000ffff0c7224 */ /* 0x000fe400078e0a0c */
[C---:B------:R-:W-:Y:S02]  /*09e0*/  IMAD R19, R0.reuse, R10, R19 ;  /* 0x0000000a00137224 */ /* 0x040fe400078e0213 */
[----:B------:R-:W-:Y:S01]  /*09f0*/  IMAD R21, R0, R4, R21 ;  /* 0x0000000400157224 */ /* 0x000fe200078e0215 */
[----:B------:R-:W-:Y:S01]  /*0a00*/  LOP3.LUT R4, R24, 0xc0, RZ, 0xc0, !PT ;  /* 0x000000c018047812 */ /* 0x000fe200078ec0ff */
[----:B------:R-:W-:Y:S01]  /*0a10*/  IMAD R13, R2, R12, R13 ;  /* 0x0000000c020d7224 */ /* 0x000fe200078e020d */
[C---:B------:R-:W-:Y:S01]  /*0a20*/  ISETP.GT.U32.AND P4, PT, R0.reuse, R19, PT ;  /* 0x000000130000720c */ /* 0x040fe20003f84070 */
[--C-:B------:R-:W-:Y:S01]  /*0a30*/  @!P3 IMAD.IADD R17, R17, 0x1, -R0.reuse ;  /* 0x000000011111b824 */ /* 0x100fe200078e0a00 */
[----:B------:R-:W-:Y:S01]  /*0a40*/  ISETP.GT.U32.AND P5, PT, R0, R21, PT ;  /* 0x000000150000720c */ /* 0x000fe20003fa4070 */
[----:B------:R-:W-:Y:S01]  /*0a50*/  @!P1 IMAD.IADD R15, R15, 0x1, -R0 ;  /* 0x000000010f0f9824 */ /* 0x000fe200078e0a00 */
[----:B------:R-:W-:Y:S01]  /*0a60*/  ISETP.GT.U32.AND P2, PT, R2, R13, PT ;  /* 0x0000000d0200720c */ /* 0x000fe20003f44070 */
[----:B------:R-:W-:Y:S01]  /*0a70*/  IMAD.SHL.U32 R10, R24, 0x10, RZ ;  /* 0x00000010180a7824 */ /* 0x000fe200078e00ff */
[----:B------:R-:W-:-:S02]  /*0a80*/  ISETP.GT.U32.AND P1, PT, R0, R17, PT ;  /* 0x000000110000720c */ /* 0x000fc40003f24070 */
[----:B------:R-:W-:Y:S02]  /*0a90*/  ISETP.GT.U32.AND P6, PT, R0, R15, PT ;  /* 0x0000000f0000720c */ /* 0x000fe40003fc4070 */
[----:B------:R-:W-:Y:S02]  /*0aa0*/  SHF.R.S32.HI R12, RZ, 0x2, R24 ;  /* 0x00000002ff0c7819 */ /* 0x000fe40000011418 */
[----:B------:R-:W-:Y:S01]  /*0ab0*/  SHF.R.U32.HI R6, RZ, 0x2, R4 ;  /* 0x00000002ff067819 */ /* 0x000fe20000011604 */
[--C-:B------:R-:W-:Y:S01]  /*0ac0*/  @!P4 IMAD.IADD R19, R19, 0x1, -R0.reuse ;  /* 0x000000011313c824 */ /* 0x100fe200078e0a00 */
[----:B------:R-:W-:Y:S01]  /*0ad0*/  SGXT R12, R12, 0x1 ;  /* 0x000000010c0c781a */ /* 0x000fe20000000200 */
[----:B------:R-:W-:Y:S01]  /*0ae0*/  @!P5 IMAD.IADD R21, R21, 0x1, -R0 ;  /* 0x000000011515d824 */ /* 0x000fe200078e0a00 */
[----:B------:R-:W-:Y:S01]  /*0af0*/  ISETP.GE.AND P5, PT, R14, RZ, PT ;  /* 0x000000ff0e00720c */ /* 0x000fe20003fa6270 */
[----:B------:R-:W-:Y:S01]  /*0b00*/  @!P2 IMAD.IADD R13, R13, 0x1, -R2 ;  /* 0x000000010d0da824 */ /* 0x000fe200078e0a02 */
[C---:B------:R-:W-:Y:S01]  /*0b10*/  ISETP.GT.U32.AND P2, PT, R0.reuse, R19, PT ;  /* 0x000000130000720c */ /* 0x040fe20003f44070 */
[--C-:B------:R-:W-:Y:S01]  /*0b20*/  @!P1 IMAD.IADD R17, R17, 0x1, -R0.reuse ;  /* 0x0000000111119824 */ /* 0x100fe200078e0a00 */
[----:B------:R-:W-:Y:S01]  /*0b30*/  ISETP.GT.U32.AND P3, PT, R0, R21, PT ;  /* 0x000000150000720c */ /* 0x000fe20003f64070 */
[----:B------:R-:W-:Y:S01]  /*0b40*/  @!P6 IMAD.IADD R15, R15, 0x1, -R0 ;  /* 0x000000010f0fe824 */ /* 0x000fe200078e0a00 */
[----:B------:R-:W-:-:S02]  /*0b50*/  ISETP.GE.AND P1, PT, R18, RZ, PT ;  /* 0x000000ff1200720c */ /* 0x000fc40003f26270 */
[----:B------:R-:W-:Y:S02]  /*0b60*/  ISETP.GE.AND P6, PT, R16, RZ, PT ;  /* 0x000000ff1000720c */ /* 0x000fe40003fc6270 */
[----:B------:R-:W-:Y:S02]  /*0b70*/  ISETP.GT.U32.AND P4, PT, R2, R13, PT ;  /* 0x0000000d0200720c */ /* 0x000fe40003f84070 */
[----:B------:R-:W-:Y:S01]  /*0b80*/  LOP3.LUT R12, R12, 0x90, RZ, 0xc0, !PT ;  /* 0x000000900c0c7812 */ /* 0x000fe200078ec0ff */
[----:B------:R-:W-:Y:S01]  /*0b90*/  @!P5 IMAD.MOV R15, RZ, RZ, -R15 ;  /* 0x000000ffff0fd224 */ /* 0x000fe200078e0a0f */
[----:B------:R-:W-:Y:S01]  /*0ba0*/  LOP3.LUT R4, R5, 0x90, RZ, 0xc0, !PT ;  /* 0x0000009005047812 */ /* 0x000fe200078ec0ff */
[--C-:B------:R-:W-:Y:S01]  /*0bb0*/  @!P2 IMAD.IADD R19, R19, 0x1, -R0.reuse ;  /* 0x000000011313a824 */ /* 0x100fe200078e0a00 */
[----:B------:R-:W-:Y:S01]  /*0bc0*/  LOP3.LUT R12, R12, 0x60, R9, 0xf8, !PT ;  /* 0x000000600c0c7812 */ /* 0x000fe200078ef809 */
[----:B------:R-:W-:Y:S01]  /*0bd0*/  @!P3 IMAD.IADD R21, R21, 0x1, -R0 ;  /* 0x000000011515b824 */ /* 0x000fe200078e0a00 */
[----:B------:R-:W-:Y:S01]  /*0be0*/  ISETP.NE.AND P2, PT, RZ, c[0x0][0x17c], PT ;  /* 0x00005f00ff007a0c */ /* 0x000fe20003f45270 */
[----:B------:R-:W-:Y:S01]  /*0bf0*/  @!P1 IMAD.MOV R19, RZ, RZ, -R19 ;  /* 0x000000ffff139224 */ /* 0x000fe200078e0a13 */
[----:B------:R-:W-:Y:S01]  /*0c00*/  ISETP.GE.AND P1, PT, R11, RZ, PT ;  /* 0x000000ff0b00720c */ /* 0x000fe20003f26270 */
[----:B------:R-:W-:Y:S01]  /*0c10*/  @!P0 IMAD.MOV R21, RZ, RZ, -R21 ;  /* 0x000000ffff158224 */ /* 0x000fe200078e0a15 */
[----:B------:R-:W-:Y:S01]  /*0c20*/  ISETP.NE.AND P0, PT, RZ, c[0x0][0x178], PT ;  /* 0x00005e00ff007a0c */ /* 0x000fe20003f05270 */
[----:B------:R-:W-:Y:S01]  /*0c30*/  @!P6 IMAD.MOV R17, RZ, RZ, -R17 ;  /* 0x000000ffff11e224 */ /* 0x000fe200078e0a11 */
[----:B------:R-:W-:Y:S01]  /*0c40*/  LOP3.LUT R0, RZ, c[0x0][0x17c], RZ, 0x33, !PT ;  /* 0x00005f00ff007a12 */ /* 0x000fe200078e33ff */
[----:B------:R-:W-:Y:S01]  /*0c50*/  @!P4 IMAD.IADD R13, R13, 0x1, -R2 ;  /* 0x000000010d0dc824 */ /* 0x000fe200078e0a02 */
[--C-:B------:R-:W-:Y:S01]  /*0c60*/  LOP3.LUT R6, R6, 0x1fe, R3.reuse, 0x78, !PT ;  /* 0x000001fe06067812 */ /* 0x100fe200078e7803 */
[----:B------:R-:W-:Y:S01]  /*0c70*/  IMAD.MOV.U32 R2, RZ, RZ, c[0x0][0x188] ;  /* 0x00006200ff027624 */ /* 0x000fe200078e00ff */
[----:B------:R-:W-:-:S02]  /*0c80*/  LOP3.LUT R5, R4, 0x17e, R3, 0x78, !PT ;  /* 0x0000017e04057812 */ /* 0x000fc400078e7803 */
[----:B------:R-:W-:Y:S01]  /*0c90*/  LOP3.LUT R3, R12, 0x10, R3, 0x78, !PT ;  /* 0x000000100c037812 */ /* 0x000fe200078e7803 */
[----:B------:R-:W-:Y:S01]  /*0ca0*/  IMAD.SHL.U32 R2, R2, 0x40, RZ ;  /* 0x0000004002027824 */ /* 0x000fe200078e00ff */
[C---:B------:R-:W-:Y:S01]  /*0cb0*/  SEL R15, R0.reuse, R15, !P2 ;  /* 0x0000000f000f7207 */ /* 0x040fe20005000000 */
[----:B------:R-:W-:Y:S01]  /*0cc0*/  @!P1 IMAD.MOV R13, RZ, RZ, -R13 ;  /* 0x000000ffff0d9224 */ /* 0x000fe200078e0a0d */
[C---:B------:R-:W-:Y:S02]  /*0cd0*/  SEL R12, R0.reuse, R17, !P2 ;  /* 0x00000011000c7207 */ /* 0x040fe40005000000 */
[C---:B------:R-:W-:Y:S01]  /*0ce0*/  SEL R14, R0.reuse, R19, !P2 ;  /* 0x00000013000e7207 */ /* 0x040fe20005000000 */
[----:B------:R-:W-:Y:S01]  /*0cf0*/  IMAD R15, R15, c[0x0][0x190], RZ ;  /* 0x000064000f0f7a24 */ /* 0x000fe200078e02ff */
[----:B------:R-:W-:Y:S01]  /*0d00*/  SEL R21, R0, R21, !P2 ;  /* 0x0000001500157207 */ /* 0x000fe20005000000 */
[----:B------:R-:W-:Y:S01]  /*0d10*/  IMAD R12, R12, c[0x0][0x190], RZ ;  /* 0x000064000c0c7a24 */ /* 0x000fe200078e02ff */
[----:B------:R-:W-:Y:S01]  /*0d20*/  LEA R0, P2, R25, c[0x0][0x160], 0x1 ;  /* 0x0000580019007a11 */ /* 0x000fe200078408ff */
[----:B------:R-:W-:Y:S01]  /*0d30*/  IMAD R14, R14, c[0x0][0x190], RZ ;  /* 0x000064000e0e7a24 */ /* 0x000fe200078e02ff */
[----:B------:R-:W-:Y:S01]  /*0d40*/  LOP3.LUT R4, R10, 0x100, RZ, 0xc0, !PT ;  /* 0x000001000a047812 */ /* 0x000fe200078ec0ff */
[----:B------:R-:W-:Y:S01]  /*0d50*/  IMAD R21, R21, c[0x0][0x190], RZ ;  /* 0x0000640015157a24 */ /* 0x000fe200078e02ff */
[----:B------:R-:W-:Y:S01]  /*0d60*/  LEA.HI.X.SX32 R25, R25, c[0x0][0x164], 0x1, P2 ;  /* 0x0000590019197a11 */ /* 0x000fe200010f0eff */
[----:B------:R-:W-:Y:S01]  /*0d70*/  CS2R R16, SRZ ;  /* 0x0000000000107805 */ /* 0x000fe2000001ff00 */
[C---:B------:R-:W-:Y:S01]  /*0d80*/  LEA R26, P2, R29.reuse, c[0x0][0x160], 0x1 ;  /* 0x000058001d1a7a11 */ /* 0x040fe200078408ff */
[----:B------:R-:W-:Y:S01]  /*0d90*/  IMAD.IADD R4, R4, 0x1, R3 ;  /* 0x0000000104047824 */ /* 0x000fe200078e0203 */
[C---:B------:R-:W-:Y:S01]  /*0da0*/  LEA R27, P3, R30.reuse, c[0x0][0x160], 0x1 ;  /* 0x000058001e1b7a11 */ /* 0x040fe200078608ff */
[----:B------:R-:W-:Y:S01]  /*0db0*/  IMAD.MOV.U32 R3, RZ, RZ, c[0x0][0x18c] ;  /* 0x00006300ff037624 */ /* 0x000fe200078e00ff */
[----:B------:R-:W-:Y:S01]  /*0dc0*/  @!P0 LOP3.LUT R13, RZ, c[0x0][0x178], RZ, 0x33, !PT ;  /* 0x00005e00ff0d8a12 */ /* 0x000fe200078e33ff */
[----:B------:R-:W-:Y:S01]  /*0dd0*/  CS2R R18, SRZ ;  /* 0x0000000000127805 */ /* 0x000fe2000001ff00 */
[----:B------:R-:W-:Y:S01]  /*0de0*/  LEA.HI.X.SX32 R29, R29, c[0x0][0x164], 0x1, P2 ;  /* 0x000059001d1d7a11 */ /* 0x000fe200010f0eff */
[----:B------:R-:W-:Y:S01]  /*0df0*/  IMAD.SHL.U32 R3, R3, 0x40, RZ ;  /* 0x0000004003037824 */ /* 0x000fe200078e00ff */
[----:B------:R-:W-:Y:S01]  /*0e00*/  LEA.HI.X.SX32 R30, R30, c[0x0][0x164], 0x1, P3 ;  /* 0x000059001e1e7a11 */ /* 0x000fe200018f0eff */
[----:B------:R-:W-:Y:S01]  /*0e10*/  IMAD R13, R13, c[0x0][0x184], RZ ;  /* 0x000061000d0d7a24 */ /* 0x000fe200078e02ff */
[----:B------:R-:W-:-:S02]  /*0e20*/  LEA R28, P4, R31, c[0x0][0x160], 0x1 ;  /* 0x000058001f1c7a11 */ /* 0x000fc400078808ff */
[----:B------:R-:W-:Y:S01]  /*0e30*/  LEA R48, P0, R15, c[0x0][0x168], 0x1 ;  /* 0x00005a000f307a11 */ /* 0x000fe200078008ff */
[----:B------:R-:W-:Y:S01]  /*0e40*/  IMAD.WIDE R50, R13, 0x2, RZ ;  /* 0x000000020d327825 */ /* 0x000fe200078e02ff */
[----:B------:R-:W-:Y:S02]  /*0e50*/  LEA R46, P1, R12, c[0x0][0x168], 0x1 ;  /* 0x00005a000c2e7a11 */ /* 0x000fe400078208ff */
[----:B------:R-:W-:Y:S02]  /*0e60*/  LEA R44, P2, R14, c[0x0][0x168], 0x1 ;  /* 0x00005a000e2c7a11 */ /* 0x000fe400078408ff */
[----:B------:R-:W-:Y:S02]  /*0e70*/  LEA R20, P3, R21, c[0x0][0x168], 0x1 ;  /* 0x00005a0015147a11 */ /* 0x000fe400078608ff */
[----:B------:R-:W-:Y:S02]  /*0e80*/  LOP3.LUT R9, R9, 0x60, RZ, 0xc0, !PT ;  /* 0x0000006009097812 */ /* 0x000fe400078ec0ff */
[----:B------:R-:W-:-:S02]  /*0e90*/  LEA.HI.X.SX32 R31, R31, c[0x0][0x164], 0x1, P4 ;  /* 0x000059001f1f7a11 */ /* 0x000fc400020f0eff */
[----:B------:R-:W-:Y:S02]  /*0ea0*/  LOP3.LUT R32, R6, 0x40, RZ, 0x3c, !PT ;  /* 0x0000004006207812 */ /* 0x000fe400078e3cff */
[----:B------:R-:W-:Y:S02]  /*0eb0*/  LEA.HI.X.SX32 R49, R15, c[0x0][0x16c], 0x1, P0 ;  /* 0x00005b000f317a11 */ /* 0x000fe400000f0eff */
[----:B------:R-:W-:Y:S02]  /*0ec0*/  LEA.HI.X.SX32 R47, R12, c[0x0][0x16c], 0x1, P1 ;  /* 0x00005b000c2f7a11 */ /* 0x000fe400008f0eff */
[----:B------:R-:W-:Y:S02]  /*0ed0*/  LEA.HI.X.SX32 R45, R14, c[0x0][0x16c], 0x1, P2 ;  /* 0x00005b000e2d7a11 */ /* 0x000fe400010f0eff */
[----:B------:R-:W-:Y:S02]  /*0ee0*/  LEA.HI.X.SX32 R21, R21, c[0x0][0x16c], 0x1, P3 ;  /* 0x00005b0015157a11 */ /* 0x000fe400018f0eff */
.L_x_1:
[----:B------:R-:W-:Y:S02]  /*0ef0*/  ISETP.GE.AND P0, PT, R41, UR4, PT ;  /* 0x0000000429007c0c */ /* 0x000fe4000bf06270 */
[----:B------:R-:W-:-:S02]  /*0f00*/  IADD3 R14, P1, R50, R0, RZ ;  /* 0x00000000320e7210 */ /* 0x000fc40007f3e0ff */
[----:B------:R-:W-:Y:S02]  /*0f10*/  PRMT R52, RZ, 0x7610, R52 ;  /* 0x00007610ff347816 */ /* 0x000fe40000000034 */
[----:B------:R-:W-:Y:S01]  /*0f20*/  ISETP.GE.AND P2, PT, R39, UR4, PT ;  /* 0x0000000427007c0c */ /* 0x000fe2000bf46270 */
[----:B------:R-:W-:Y:S01]  /*0f30*/  IMAD.X R15, R51, 0x1, R25, P1 ;  /* 0x00000001330f7824 */ /* 0x000fe200008e0619 */
[----:B------:R-:W-:-:S05]  /*0f40*/  IADD3 R12, P1, R50, R28, RZ ;  /* 0x0000001c320c7210 */ /* 0x000fca0007f3e0ff */
[----:B------:R0:W2:Y:S01]  /*0f50*/  @!P0 LDG.E.U16 R52, [R14.64] ;  /* 0x000000060e348981 */ /* 0x0000a2000c1e1500 */
[C---:B------:R-:W-:Y:S01]  /*0f60*/  IMAD.X R13, R51.reuse, 0x1, R31, P1 ;  /* 0x00000001330d7824 */ /* 0x040fe200008e061f */
[----:B------:R-:W-:Y:S02]  /*0f70*/  ISETP.GE.AND P1, PT, R38, UR4, PT ;  /* 0x0000000426007c0c */ /* 0x000fe4000bf26270 */
[C---:B------:R-:W-:Y:S02]  /*0f80*/  IADD3 R42, P0, R50.reuse, R27, RZ ;  /* 0x0000001b322a7210 */ /* 0x040fe40007f1e0ff */
[----:B------:R-:W-:Y:S02]  /*0f90*/  PRMT R56, RZ, 0x7610, R56 ;  /* 0x00007610ff387816 */ /* 0x000fe40000000038 */
[----:B------:R-:W-:Y:S01]  /*0fa0*/  PRMT R58, RZ, 0x7610, R58 ;  /* 0x00007610ff3a7816 */ /* 0x000fe2000000003a */
[----:B------:R-:W-:Y:S01]  /*0fb0*/  IMAD.X R43, R51, 0x1, R30, P0 ;  /* 0x00000001332b7824 */ /* 0x000fe200000e061e */
[----:B------:R-:W-:-:S02]  /*0fc0*/  IADD3 R22, P0, R50, R26, RZ ;  /* 0x0000001a32167210 */ /* 0x000fc40007f1e0ff */
[----:B------:R-:W-:Y:S02]  /*0fd0*/  PRMT R54, RZ, 0x7610, R54 ;  /* 0x00007610ff367816 */ /* 0x000fe40000000036 */
[----:B------:R1:W3:Y:S04]  /*0fe0*/  @!P2 LDG.E.U16 R58, [R12.64] ;  /* 0x000000060c3aa981 */ /* 0x0002e8000c1e1500 */
[----:B------:R4:W5:Y:S01]  /*0ff0*/  @!P1 LDG.E.U16 R56, [R42.64] ;  /* 0x000000062a389981 */ /* 0x000962000c1e1500 */
[----:B------:R-:W-:Y:S01]  /*1000*/  ISETP.GE.AND P1, PT, R37, UR4, PT ;  /* 0x0000000425007c0c */ /* 0x000fe2000bf26270 */
[----:B------:R-:W-:Y:S01]  /*1010*/  IMAD.X R23, R51, 0x1, R29, P0 ;  /* 0x0000000133177824 */ /* 0x000fe200000e061d */
[----:B------:R-:W-:-:S11]  /*1020*/  ISETP.GE.AND P2, PT, R36, UR4, PT ;  /* 0x0000000424007c0c */ /* 0x000fd6000bf46270 */
[----:B------:R-:W5:Y:S01]  /*1030*/  @!P1 LDG.E.U16 R54, [R22.64] ;  /* 0x0000000616369981 */ /* 0x000f62000c1e1500 */
[----:B----4-:R-:W-:Y:S01]  /*1040*/  IMAD.MOV.U32 R42, RZ, RZ, R20 ;  /* 0x000000ffff2a7224 */ /* 0x010fe200078e0014 */
[----:B------:R-:W-:Y:S01]  /*1050*/  PRMT R55, RZ, 0x7610, R55 ;  /* 0x00007610ff377816 */ /* 0x000fe20000000037 */
[----:B------:R-:W-:Y:S01]  /*1060*/  IMAD.MOV.U32 R43, RZ, RZ, R21 ;  /* 0x000000ffff2b7224 */ /* 0x000fe200078e0015 */
[----:B------:R-:W-:Y:S01]  /*1070*/  BAR.SYNC.DEFER_BLOCKING 0x0 ;  /* 0x0000000000007b1d */ /* 0x000fe20000010000 */
[----:B------:R-:W-:Y:S01]  /*1080*/  PRMT R59, RZ, 0x7610, R59 ;  /* 0x00007610ff3b7816 */ /* 0x000fe2000000003b */
[C---:B-1----:R-:W-:Y:S01]  /*1090*/  IMAD.WIDE R12, R35.reuse, 0x2, R46 ;  /* 0x00000002230c7825 */ /* 0x042fe200078e022e */
[----:B------:R-:W-:Y:S02]  /*10a0*/  PRMT R57, RZ, 0x7610, R57 ;  /* 0x00007610ff397816 */ /* 0x000fe40000000039 */
[----:B------:R-:W-:Y:S01]  /*10b0*/  PRMT R61, RZ, 0x7610, R61 ;  /* 0x00007610ff3d7816 */ /* 0x000fe2000000003d */
[----:B------:R-:W-:-:S04]  /*10c0*/  IMAD.WIDE R20, R35, 0x2, R42 ;  /* 0x0000000223147825 */ /* 0x000fc800078e022a */
[C---:B0-----:R-:W-:Y:S01]  /*10d0*/  IMAD.WIDE R14, R35.reuse, 0x2, R44 ;  /* 0x00000002230e7825 */ /* 0x041fe200078e022c */
[----:B------:R-:W4:Y:S04]  /*10e0*/  @!P2 LDG.E.U16 R55, [R20.64] ;  /* 0x000000061437a981 */ /* 0x000f28000c1e1500 */
[----:B------:R-:W4:Y:S04]  /*10f0*/  @!P2 LDG.E.U16 R59, [R12.64] ;  /* 0x000000060c3ba981 */ /* 0x000f28000c1e1500 */
[----:B------:R-:W4:Y:S04]  /*1100*/  @!P2 LDG.E.U16 R57, [R14.64] ;  /* 0x000000060e39a981 */ /* 0x000f28000c1e1500 */
[----:B--2---:R0:W-:Y:S02]  /*1110*/  STS.U16 [R5], R52 ;  /* 0x0000003405007388 */ /* 0x0041e40000000400 */
[----:B0-----:R-:W-:-:S05]  /*1120*/  IMAD.WIDE R52, R35, 0x2, R48 ;  /* 0x0000000223347825 */ /* 0x001fca00078e0230 */
[----:B------:R-:W2:Y:S04]  /*1130*/  @!P2 LDG.E.U16 R61, [R52.64] ;  /* 0x00000006343da981 */ /* 0x000ea8000c1e1500 */
[----:B---3--:R-:W-:Y:S04]  /*1140*/  STS.U16 [R5+0x200], R58 ;  /* 0x0002003a05007388 */ /* 0x008fe80000000400 */
[----:B-----5:R-:W-:Y:S04]  /*1150*/  STS.U16 [R5+0x400], R56 ;  /* 0x0004003805007388 */ /* 0x020fe80000000400 */
[----:B------:R-:W-:Y:S04]  /*1160*/  STS.U16 [R5+0x600], R54 ;  /* 0x0006003605007388 */ /* 0x000fe80000000400 */
[----:B----4-:R-:W-:Y:S04]  /*1170*/  STS.U16 [R6+0x800], R55 ;  /* 0x0008003706007388 */ /* 0x010fe80000000400 */
[----:B------:R-:W-:Y:S04]  /*1180*/  STS.U16 [R6+0xc00], R59 ;  /* 0x000c003b06007388 */ /* 0x000fe80000000400 */
[----:B------:R-:W-:Y:S01]  /*1190*/  STS.U16 [R32+0xa00], R57 ;  /* 0x000a003920007388 */ /* 0x000fe20000000400 */
[----:B------:R-:W-:-:S04]  /*11a0*/  IADD3 R34, R34, -0x1, RZ ;  /* 0xffffffff22227810 */ /* 0x000fc80007ffe0ff */
[----:B------:R-:W-:Y:S01]  /*11b0*/  ISETP.NE.U32.AND P0, PT, R34, RZ, PT ;  /* 0x000000ff2200720c */ /* 0x000fe20003f05070 */
[----:B------:R-:W-:Y:S01]  /*11c0*/  IMAD.WIDE R42, R3, 0x2, R42 ;  /* 0x00000002032a7825 */ /* 0x000fe200078e022a */
[----:B------:R-:W-:-:S03]  /*11d0*/  UIADD3 UR4, UR4, -0x40, URZ ;  /* 0xffffffc004047890 */ /* 0x000fc6000fffe03f */
[----:B------:R-:W-:-:S04]  /*11e0*/  IMAD.WIDE R48, R3, 0x2, R48 ;  /* 0x0000000203307825 */ /* 0x000fc800078e0230 */
[----:B------:R-:W-:-:S04]  /*11f0*/  IMAD.WIDE R46, R3, 0x2, R46 ;  /* 0x00000002032e7825 */ /* 0x000fc800078e022e */
[----:B------:R-:W-:-:S04]  /*1200*/  IMAD.WIDE R44, R3, 0x2, R44 ;  /* 0x00000002032c7825 */ /* 0x000fc800078e022c */
[----:B------:R-:W-:Y:S01]  /*1210*/  IMAD.WIDE R50, R2, 0x2, R50 ;  /* 0x0000000202327825 */ /* 0x000fe200078e0232 */
[----:B--2---:R-:W-:Y:S04]  /*1220*/  STS.U16 [R32+0xe00], R61 ;  /* 0x000e003d20007388 */ /* 0x004fe80000000400 */
[----:B------:R-:W-:Y:S06]  /*1230*/  BAR.SYNC.DEFER_BLOCKING 0x0 ;  /* 0x0000000000007b1d */ /* 0x000fec0000010000 */
[----:B------:R-:W-:Y:S04]  /*1240*/  LDSM.16.MT88.4 R20, [R4] ;  /* 0x000000000414783b */ /* 0x000fe80000004200 */
[----:B------:R-:W0:Y:S02]  /*1250*/  LDSM.16.M88.4 R12, [R7+0x800] ;  /* 0x00080000070c783b */ /* 0x000e240000000200 */
[----:B0-----:R-:W-:Y:S02]  /*1260*/  HMMA.16816.F32.BF16 R20, R20, R12, R16 ;  /* 0x0000000c1414723c */ /* 0x001fe40000041810 */
[----:B------:R-:W0:Y:S11]  /*1270*/  LDSM.16.MT88.4 R16, [R4+0x200] ;  /* 0x000200000410783b */ /* 0x000e360000004200 */
[----:B------:R-:W-:Y:S11]  /*1280*/  @!UPT UIADD3 URZ, URZ, URZ, URZ ;  /* 0x0000003f3f3ff290 */ /* 0x000ff6000fffe03f */
[----:B0-----:R-:W-:Y:S01]  /*1290*/  HMMA.16816.F32.BF16 R20, R16, R14, R20 ;  /* 0x0000000e1014723c */ /* 0x001fe20000041814 */
[----:B------:R-:W-:Y:S04]  /*12a0*/  LDSM.16.MT88.4 R12, [R4+0x400] ;  /* 0x00040000040c783b */ /* 0x000fe80000004200 */
[----:B------:R-:W0:Y:S11]  /*12b0*/  LDSM.16.M88.4 R16, [R33+0x800] ;  /* 0x000800002110783b */ /* 0x000e360000000200 */
[----:B------:R-:W-:Y:S08]  /*12c0*/  @!UPT UIADD3 URZ, URZ, URZ, URZ ;  /* 0x0000003f3f3ff290 */ /* 0x000ff0000fffe03f */
[----:B0-----:R-:W-:Y:S01]  /*12d0*/  HMMA.16816.F32.BF16 R12, R12, R16, R20 ;  /* 0x000000100c0c723c */ /* 0x001fe20000041814 */
[----:B------:R-:W0:Y:S11]  /*12e0*/  LDSM.16.MT88.4 R20, [R4+0x600] ;  /* 0x000600000414783b */ /* 0x000e360000004200 */
[----:B------:R-:W-:Y:S11]  /*12f0*/  @!UPT UIADD3 URZ, URZ, URZ, URZ ;  /* 0x0000003f3f3ff290 */ /* 0x000ff6000fffe03f */
[----:B------:R-:W-:Y:S01]  /*1300*/  @!UPT UIADD3 URZ, URZ, URZ, URZ ;  /* 0x0000003f3f3ff290 */ /* 0x000fe2000fffe03f */
[----:B0-----:R-:W-:Y:S07]  /*1310*/  HMMA.16816.F32.BF16 R16, R20, R18, R12 ;  /* 0x000000121410723c */ /* 0x001fee000004180c */
[----:B------:R-:W-:Y:S02]  /*1320*/  IMAD.MOV.U32 R20, RZ, RZ, R42 ;  /* 0x000000ffff147224 */ /* 0x000fe400078e002a */
[----:B------:R-:W-:Y:S01]  /*1330*/  IMAD.MOV.U32 R21, RZ, RZ, R43 ;  /* 0x000000ffff157224 */ /* 0x000fe200078e002b */
[----:B------:R-:W-:Y:S05]  /*1340*/  @P0 BRA `(.L_x_1) ;  /* 0xfffffba000000947 */ /* 0x000fea000383ffff */
[----:B------:R-:W-:-:S09]  /*1350*/  NOP ;  /* 0x0000000000007918 */ /* 0x000fd20000000000 */
[----:B------:R-:W-:Y:S02]  /*1360*/  F2FP.BF16.PACK_AB R18, R19, R18 ;  /* 0x000000121312723e */ /* 0x000fe400000010ff */
[----:B------:R-:W-:-:S07]  /*1370*/  F2FP.BF16.PACK_AB R16, R17, R16 ;  /* 0x000000101110723e */ /* 0x000fce00000010ff */
.L_x_0:
[----:B------:R-:W-:Y:S01]  /*1380*/  BAR.SYNC.DEFER_BLOCKING 0x0 ;  /* 0x0000000000007b1d */ /* 0x000fe20000010000 */
[----:B------:R-:W-:Y:S01]  /*1390*/  LOP3.LUT R9, R9, 0x1c, R24, 0xf8, !PT ;  /* 0x0000001c09097812 */ /* 0x000fe200078ef818 */
[----:B------:R-:W-:Y:S01]  /*13a0*/  IMAD.SHL.U32 R3, R24, 0x4, RZ ;  /* 0x0000000418037824 */ /* 0x000fe200078e00ff */
[----:B------:R-:W-:-:S02]  /*13b0*/  LOP3.LUT R10, R10, 0x180, RZ, 0xc0, !PT ;  /* 0x000001800a0a7812 */ /* 0x000fc400078ec0ff */
[----:B------:R-:W-:Y:S02]  /*13c0*/  LOP3.LUT R9, R9, 0x2, R40, 0xf8, !PT ;  /* 0x0000000209097812 */ /* 0x000fe400078ef828 */
[----:B------:R-:W-:Y:S02]  /*13d0*/  LOP3.LUT R3, R10, 0x7c, R3, 0xf8, !PT ;  /* 0x0000007c0a037812 */ /* 0x000fe400078ef803 */
[----:B------:R-:W-:Y:S02]  /*13e0*/  PRMT R4, R16, 0x7632, R4 ;  /* 0x0000763210047816 */ /* 0x000fe40000000004 */
[----:B------:R-:W-:Y:S02]  /*13f0*/  LOP3.LUT R0, R9, 0x40, RZ, 0x3c, !PT ;  /* 0x0000004009007812 */ /* 0x000fe400078e3cff */
[----:B------:R-:W-:Y:S02]  /*1400*/  LOP3.LUT R5, R3, 0x60, R24, 0x78, !PT ;  /* 0x0000006003057812 */ /* 0x000fe400078e7818 */
[----:B------:R-:W-:-:S02]  /*1410*/  LOP3.LUT R2, R9, 0x20, RZ, 0x3c, !PT ;  /* 0x0000002009027812 */ /* 0x000fc400078e3cff */
[----:B------:R-:W-:Y:S02]  /*1420*/  PRMT R6, R18, 0x7632, R6 ;  /* 0x0000763212067816 */ /* 0x000fe40000000006 */
[----:B------:R-:W-:Y:S02]  /*1430*/  LOP3.LUT R3, R9, 0x60, RZ, 0x3c, !PT ;  /* 0x0000006009037812 */ /* 0x000fe400078e3cff */
[----:B------:R-:W-:Y:S02]  /*1440*/  LOP3.LUT R8, R8, R41, RZ, 0xfc, !PT ;  /* 0x0000002908087212 */ /* 0x000fe400078efcff */
[----:B------:R-:W-:Y:S01]  /*1450*/  SHF.R.U32.HI R24, RZ, 0x6, R24 ;  /* 0x00000006ff187819 */ /* 0x000fe20000011618 */
[----:B------:R0:W-:Y:S01]  /*1460*/  STS.U16 [R9], R16 ;  /* 0x0000001009007388 */ /* 0x0001e20000000400 */
[----:B------:R-:W-:Y:S02]  /*1470*/  ISETP.GE.AND P0, PT, R8, c[0x0][0x17c], PT ;  /* 0x00005f0008007a0c */ /* 0x000fe40003f06270 */
[----:B------:R-:W-:Y:S01]  /*1480*/  LOP3.LUT R24, R24, 0x2, RZ, 0xc0, !PT ;  /* 0x0000000218187812 */ /* 0x000fe200078ec0ff */
[----:B------:R0:W-:Y:S01]  /*1490*/  STS.U16 [R0+0x100], R4 ;  /* 0x0001000400007388 */ /* 0x0001e20000000400 */
[----:B------:R-:W-:-:S03]  /*14a0*/  ISETP.LT.AND P0, PT, R11, c[0x0][0x178], !P0 ;  /* 0x00005e000b007a0c */ /* 0x000fc60004701270 */
[----:B------:R0:W-:Y:S01]  /*14b0*/  STS.U16 [R2+0x80], R18 ;  /* 0x0000801202007388 */ /* 0x0001e20000000400 */
[----:B------:R-:W-:-:S03]  /*14c0*/  IMAD.IADD R5, R24, 0x1, R5 ;  /* 0x0000000118057824 */ /* 0x000fc600078e0205 */
[----:B------:R0:W-:Y:S04]  /*14d0*/  STS.U16 [R3+0x180], R6 ;  /* 0x0001800603007388 */ /* 0x0001e80000000400 */
[----:B------:R-:W-:Y:S06]  /*14e0*/  BAR.SYNC.DEFER_BLOCKING 0x0 ;  /* 0x0000000000007b1d */ /* 0x000fec0000010000 */
[----:B------:R-:W-:Y:S05]  /*14f0*/  @!P0 EXIT ;  /* 0x000000000000894d */ /* 0x000fea0003800000 */
[----:B0-----:R-:W0:Y:S01]  /*1500*/  LDS.U16 R5, [R5] ;  /* 0x0000000005057984 */ /* 0x001e220000000400 */
[----:B------:R-:W-:-:S02]  /*1510*/  IMAD R11, R11, c[0x0][0x194], RZ ;  /* 0x000065000b0b7a24 */ /* 0x000fc400078e02ff */
[----:B------:R-:W-:Y:S02]  /*1520*/  IMAD R8, R8, c[0x0][0x198], RZ ;  /* 0x0000660008087a24 */ /* 0x000fe400078e02ff */
[C---:B------:R-:W-:Y:S02]  /*1530*/  IMAD.SHL.U32 R2, R11.reuse, 0x2, RZ ;  /* 0x000000020b027824 */ /* 0x040fe400078e00ff */
[----:B------:R-:W-:Y:S02]  /*1540*/  IMAD.SHL.U32 R3, R8, 0x2, RZ ;  /* 0x0000000208037824 */ /* 0x000fe400078e00ff */
[----:B------:R-:W-:-:S03]  /*1550*/  IMAD.HI R11, R11, 0x2, RZ ;  /* 0x000000020b0b7827 */ /* 0x000fc600078e02ff */
[----:B------:R-:W-:Y:S01]  /*1560*/  IADD3 R2, P0, P1, R3, c[0x0][0x170], R2 ;  /* 0x00005c0003027a10 */ /* 0x000fe2000791e002 */
[----:B------:R-:W-:-:S05]  /*1570*/  IMAD.HI R8, R8, 0x2, RZ ;  /* 0x0000000208087827 */ /* 0x000fca00078e02ff */
[----:B------:R-:W-:-:S05]  /*1580*/  IADD3.X R3, R8, c[0x0][0x174], R11, P0, P1 ;  /* 0x00005d0008037a10 */ /* 0x000fca00007e240b */
[----:B0-----:R-:W-:Y:S01]  /*1590*/  STG.E.U16 [R2.64], R5 ;  /* 0x0000000502007986 */ /* 0x001fe2000c101506 */
[----:B------:R-:W-:Y:S05]  /*15a0*/  EXIT ;  /* 0x000000000000794d */ /* 0x000fea0003800000 */
.L_x_2:
[----:B------:R-:W-:-:S00]  /*15b0*/  BRA `(.L_x_2) ;  /* 0xfffffff000007947 */ /* 0x000fc0000383ffff */
[----:B------:R-:W-:-:S00]  /*15c0*/  NOP ;  /* 0x0000000000007918 */ /* 0x000fc00000000000 */
        /* <DEDUP_REMOVED lines=11> */
.L_x_3:


//--------------------- .nv.shared.matmul_kernel  --------------------------
	.section	.nv.shared.matmul_kernel,"aw",@nobits
	.sectionflags	@""
	.align	16
